//
// Generated by NVIDIA NVVM Compiler
//
// Compiler Build ID: CL-36424714
// Cuda compilation tools, release 13.0, V13.0.88
// Based on NVVM 20.0.0
//

.version 9.0
.target sm_100
.address_size 64

	// .globl	_Z12calculateMinPi
.const .align 4 .u32 constant_nLogLen;
.const .align 4 .b8 constant_inArray[600];

.visible .entry _Z12calculateMinPi(
	.param .u64 .ptr .align 1 _Z12calculateMinPi_param_0
)
{
	.reg .pred 	%p<10>;
	.reg .b32 	%r<80>;
	.reg .b64 	%rd<21>;

	ld.param.u64 	%rd4, [_Z12calculateMinPi_param_0];
	mov.u32 	%r1, %tid.x;
	mov.u32 	%r2, %ctaid.x;
	ld.const.u32 	%r3, [constant_nLogLen];
	add.s32 	%r4, %r2, %r1;
	max.s32 	%r30, %r4, %r2;
	max.s32 	%r31, %r1, %r30;
	setp.ge.s32 	%p1, %r31, %r3;
	@%p1 bra 	$L__BB0_13;
	sub.s32 	%r34, %r4, %r2;
	add.s32 	%r5, %r34, 1;
	and.b32  	%r6, %r5, 7;
	setp.lt.u32 	%p2, %r1, 7;
	mov.b32 	%r79, 1000;
	mov.u32 	%r71, %r2;
	@%p2 bra 	$L__BB0_4;
	and.b32  	%r36, %r5, -8;
	neg.s32 	%r67, %r36;
	mul.wide.u32 	%rd5, %r2, 4;
	mov.u64 	%rd6, constant_inArray;
	add.s64 	%rd7, %rd5, %rd6;
	add.s64 	%rd20, %rd7, 16;
	mov.b32 	%r79, 1000;
	mov.u32 	%r71, %r2;
$L__BB0_3:
	.pragma "nounroll";
	ld.const.u32 	%r37, [%rd20+-16];
	min.s32 	%r38, %r37, %r79;
	ld.const.u32 	%r39, [%rd20+-12];
	min.s32 	%r40, %r39, %r38;
	ld.const.u32 	%r41, [%rd20+-8];
	min.s32 	%r42, %r41, %r40;
	ld.const.u32 	%r43, [%rd20+-4];
	min.s32 	%r44, %r43, %r42;
	ld.const.u32 	%r45, [%rd20];
	min.s32 	%r46, %r45, %r44;
	ld.const.u32 	%r47, [%rd20+4];
	min.s32 	%r48, %r47, %r46;
	ld.const.u32 	%r49, [%rd20+8];
	min.s32 	%r50, %r49, %r48;
	ld.const.u32 	%r51, [%rd20+12];
	min.s32 	%r79, %r51, %r50;
	add.s32 	%r71, %r71, 8;
	add.s32 	%r67, %r67, 8;
	add.s64 	%rd20, %rd20, 32;
	setp.ne.s32 	%p3, %r67, 0;
	@%p3 bra 	$L__BB0_3;
$L__BB0_4:
	setp.eq.s32 	%p4, %r6, 0;
	@%p4 bra 	$L__BB0_12;
	and.b32  	%r17, %r5, 3;
	setp.lt.u32 	%p5, %r6, 4;
	@%p5 bra 	$L__BB0_7;
	mul.wide.u32 	%rd8, %r71, 4;
	mov.u64 	%rd9, constant_inArray;
	add.s64 	%rd10, %rd9, %rd8;
	ld.const.u32 	%r53, [%rd10];
	min.s32 	%r54, %r53, %r79;
	ld.const.u32 	%r55, [%rd10+4];
	min.s32 	%r56, %r55, %r54;
	ld.const.u32 	%r57, [%rd10+8];
	min.s32 	%r58, %r57, %r56;
	ld.const.u32 	%r59, [%rd10+12];
	min.s32 	%r79, %r59, %r58;
	add.s32 	%r71, %r71, 4;
$L__BB0_7:
	setp.eq.s32 	%p6, %r17, 0;
	@%p6 bra 	$L__BB0_12;
	setp.eq.s32 	%p7, %r17, 1;
	@%p7 bra 	$L__BB0_10;
	mul.wide.u32 	%rd11, %r71, 4;
	mov.u64 	%rd12, constant_inArray;
	add.s64 	%rd13, %rd12, %rd11;
	ld.const.u32 	%r61, [%rd13];
	min.s32 	%r62, %r61, %r79;
	ld.const.u32 	%r63, [%rd13+4];
	min.s32 	%r79, %r63, %r62;
	add.s32 	%r71, %r71, 2;
$L__BB0_10:
	and.b32  	%r64, %r5, 1;
	setp.eq.b32 	%p8, %r64, 1;
	not.pred 	%p9, %p8;
	@%p9 bra 	$L__BB0_12;
	mul.wide.u32 	%rd14, %r71, 4;
	mov.u64 	%rd15, constant_inArray;
	add.s64 	%rd16, %rd15, %rd14;
	ld.const.u32 	%r65, [%rd16];
	min.s32 	%r79, %r65, %r79;
$L__BB0_12:
	mad.lo.s32 	%r66, %r3, %r2, %r4;
	cvta.to.global.u64 	%rd17, %rd4;
	mul.wide.s32 	%rd18, %r66, 4;
	add.s64 	%rd19, %rd17, %rd18;
	st.global.u32 	[%rd19], %r79;
$L__BB0_13:
	ret;

}


// ===== COMPILED SASS (sm_100) =====

	.target	sm_100

	.elftype	@"ET_EXEC"


//--------------------- .note.nv.tkinfo           --------------------------
	.section	.note.nv.tkinfo,"",@"SHT_NOTE"
	.sectionflags	@"SHF_NOTE_NV_TKINFO"
	.tkinfo
        /*0018*/ 	.word	0x00000002
        /*0030*/ 	.string	""
        /*0030*/ 	.string	"ptxas"
        /*0030*/ 	.string	"Cuda compilation tools, release 13.0, V13.0.88"
        /*0030*/ 	.string	"Build cuda_13.0.r13.0/compiler.36424714_0"
        /*0030*/ 	.string	"-arch sm_100 -m 64 "



//--------------------- .note.nv.cuinfo           --------------------------
	.section	.note.nv.cuinfo,"",@"SHT_NOTE"
	.sectionflags	@"SHF_NOTE_NV_CUINFO"
        /*0018*/ 	.short	0x0002
        /*001a*/ 	.short	0x0064
        /*001c*/ 	.short	0x0082
	.zero		2


//--------------------- .nv.info                  --------------------------
	.section	.nv.info,"",@"SHT_CUDA_INFO"
	.align	4


	//----- nvinfo : EIATTR_REGCOUNT
	.align		4
        /*0000*/ 	.byte	0x04, 0x2f
        /*0002*/ 	.short	(.L_3 - .L_2)
	.align		4
.L_2:
        /*0004*/ 	.word	index@(_Z12calculateMinPi)
        /*0008*/ 	.word	0x00000013


	//----- nvinfo : EIATTR_FRAME_SIZE
	.align		4
.L_3:
        /*000c*/ 	.byte	0x04, 0x11
        /*000e*/ 	.short	(.L_5 - .L_4)
	.align		4
.L_4:
        /*0010*/ 	.word	index@(_Z12calculateMinPi)
        /*0014*/ 	.word	0x00000000


	//----- nvinfo : EIATTR_MIN_STACK_SIZE
	.align		4
.L_5:
        /*0018*/ 	.byte	0x04, 0x12
        /*001a*/ 	.short	(.L_7 - .L_6)
	.align		4
.L_6:
        /*001c*/ 	.word	index@(_Z12calculateMinPi)
        /*0020*/ 	.word	0x00000000
.L_7:


//--------------------- .nv.compat                --------------------------
	.section	.nv.compat,"",@"SHT_CUDA_COMPAT_INFO"
	.align	4
        /*0000*/ 	.byte	0x02, 0x09, 0x00, 0x00, 0x02, 0x02, 0x01, 0x00, 0x02, 0x05, 0x05, 0x00, 0x03, 0x07, 0x01, 0x01
        /*0010*/ 	.byte	0x02, 0x03, 0x00, 0x00, 0x02, 0x06, 0x01, 0x00, 0x04, 0x0b, 0x08, 0x00, 0x09, 0x00, 0x00, 0x00
        /*0020*/ 	.byte	0x00, 0x00, 0x00, 0x00


//--------------------- .nv.info._Z12calculateMinPi --------------------------
	.section	.nv.info._Z12calculateMinPi,"",@"SHT_CUDA_INFO"
	.sectionflags	@""
	.align	4


	//----- nvinfo : EIATTR_CUDA_API_VERSION
	.align		4
        /*0000*/ 	.byte	0x04, 0x37
        /*0002*/ 	.short	(.L_9 - .L_8)
.L_8:
        /*0004*/ 	.word	0x00000082


	//----- nvinfo : EIATTR_KPARAM_INFO
	.align		4
.L_9:
        /*0008*/ 	.byte	0x04, 0x17
        /*000a*/ 	.short	(.L_11 - .L_10)
.L_10:
        /*000c*/ 	.word	0x00000000
        /*0010*/ 	.short	0x0000
        /*0012*/ 	.short	0x0000
        /*0014*/ 	.byte	0x00, 0xf5, 0x21, 0x00


	//----- nvinfo : EIATTR_SPARSE_MMA_MASK
	.align		4
.L_11:
        /*0018*/ 	.byte	0x03, 0x50
        /*001a*/ 	.short	0x0000


	//----- nvinfo : EIATTR_MAXREG_COUNT
	.align		4
        /*001c*/ 	.byte	0x03, 0x1b
        /*001e*/ 	.short	0x00ff


	//----- nvinfo : EIATTR_MERCURY_ISA_VERSION
	.align		4
        /*0020*/ 	.byte	0x03, 0x5f
        /*0022*/ 	.short	0x0101


	//----- nvinfo : EIATTR_VRC_CTA_INIT_COUNT
	.align		4
        /*0024*/ 	.byte	0x02, 0x4a
	.zero		1
	.zero		1


	//----- nvinfo : EIATTR_EXIT_INSTR_OFFSETS
	.align		4
        /*0028*/ 	.byte	0x04, 0x1c
        /*002a*/ 	.short	(.L_13 - .L_12)


	//   ....[0]....
.L_12:
        /*002c*/ 	.word	0x00000070


	//   ....[1]....
        /*0030*/ 	.word	0x000004f0


	//----- nvinfo : EIATTR_CRS_STACK_SIZE
	.align		4
.L_13:
        /*0034*/ 	.byte	0x04, 0x1e
        /*0036*/ 	.short	(.L_15 - .L_14)
.L_14:
        /*0038*/ 	.word	0x00000000


	//----- nvinfo : EIATTR_CBANK_PARAM_SIZE
	.align		4
.L_15:
        /*003c*/ 	.byte	0x03, 0x19
        /*003e*/ 	.short	0x0008


	//----- nvinfo : EIATTR_PARAM_CBANK
	.align		4
        /*0040*/ 	.byte	0x04, 0x0a
        /*0042*/ 	.short	(.L_17 - .L_16)
	.align		4
.L_16:
        /*0044*/ 	.word	index@(.nv.constant0._Z12calculateMinPi)
        /*0048*/ 	.short	0x0380
        /*004a*/ 	.short	0x0008


	//----- nvinfo : EIATTR_SW_WAR
	.align		4
.L_17:
        /*004c*/ 	.byte	0x04, 0x36
        /*004e*/ 	.short	(.L_19 - .L_18)
.L_18:
        /*0050*/ 	.word	0x00000008
.L_19:


//--------------------- .nv.callgraph             --------------------------
	.section	.nv.callgraph,"",@"SHT_CUDA_CALLGRAPH"
	.align	4
	.sectionentsize	8
	.align		4
        /*0000*/ 	.word	0x00000000
	.align		4
        /*0004*/ 	.word	0xffffffff
	.align		4
        /*0008*/ 	.word	0x00000000
	.align		4
        /*000c*/ 	.word	0xfffffffe
	.align		4
        /*0010*/ 	.word	0x00000000
	.align		4
        /*0014*/ 	.word	0xfffffffd
	.align		4
        /*0018*/ 	.word	0x00000000
	.align		4
        /*001c*/ 	.word	0xfffffffc


//--------------------- .nv.constant3             --------------------------
	.section	.nv.constant3,"a",@progbits
	.align	4
.nv.constant3:
	.type		constant_nLogLen,@object
	.size		constant_nLogLen,(constant_inArray - constant_nLogLen)
constant_nLogLen:
	.zero		4
	.type		constant_inArray,@object
	.size		constant_inArray,(.L_1 - constant_inArray)
constant_inArray:
	.zero		600
.L_1:


//--------------------- .text._Z12calculateMinPi  --------------------------
	.section	.text._Z12calculateMinPi,"ax",@progbits
	.align	128
        .global         _Z12calculateMinPi
        .type           _Z12calculateMinPi,@function
        .size           _Z12calculateMinPi,(.L_x_8 - _Z12calculateMinPi)
        .other          _Z12calculateMinPi,@"STO_CUDA_ENTRY STV_DEFAULT"
_Z12calculateMinPi:
.text._Z12calculateMinPi:
[----:B------:R-:W-:Y:S01]  /*0000*/  LDC R1, c[0x0][0x37c] ;  /* 0x0000df00ff017b82 */ /* 0x000fe20000000800 */
[----:B------:R-:W0:Y:S07]  /*0010*/  S2R R2, SR_TID.X ;  /* 0x0000000000027919 */ /* 0x000e2e0000002100 */
[----:B------:R-:W0:Y:S08]  /*0020*/  S2UR UR5, SR_CTAID.X ;  /* 0x00000000000579c3 */ /* 0x000e300000002500 */
[----:B------:R-:W1:Y:S01]  /*0030*/  LDC R0, c[0x3][RZ] ;  /* 0x00c00000ff007b82 */ /* 0x000e620000000800 */
[----:B0-----:R-:W-:-:S05]  /*0040*/  VIADD R3, R2, UR5 ;  /* 0x0000000502037c36 */ /* 0x001fca0008000000 */
[----:B------:R-:W-:-:S04]  /*0050*/  VIMNMX3 R5, R3, UR5, R2, !PT ;  /* 0x0000000503057c0f */ /* 0x000fc8000f800102 */
[----:B-1----:R-:W-:-:S13]  /*0060*/  ISETP.GE.AND P0, PT, R5, R0, PT ;  /* 0x000000000500720c */ /* 0x002fda0003f06270 */
[----:B------:R-:W-:Y:S05]  /*0070*/  @P0 EXIT ;  /* 0x000000000000094d */ /* 0x000fea0003800000 */
[C---:B------:R-:W-:Y:S01]  /*0080*/  ISETP.GE.U32.AND P1, PT, R2.reuse, 0x7, PT ;  /* 0x000000070200780c */ /* 0x040fe20003f26070 */
[----:B------:R-:W-:Y:S01]  /*0090*/  VIADD R5, R2, 0x1 ;  /* 0x0000000102057836 */ /* 0x000fe20000000000 */
[----:B------:R-:W0:Y:S01]  /*00a0*/  LDCU.64 UR6, c[0x0][0x358] ;  /* 0x00006b00ff0677ac */ /* 0x000e220008000a00 */
[----:B------:R-:W-:Y:S01]  /*00b0*/  BSSY.RECONVERGENT B0, `(.L_x_0) ;  /* 0x000001f000007945 */ /* 0x000fe20003800200 */
[----:B------:R-:W-:Y:S02]  /*00c0*/  IMAD.MOV.U32 R2, RZ, RZ, 0x3e8 ;  /* 0x000003e8ff027424 */ /* 0x000fe400078e00ff */
[----:B------:R-:W-:Y:S01]  /*00d0*/  LOP3.LUT R16, R5, 0x7, RZ, 0xc0, !PT ;  /* 0x0000000705107812 */ /* 0x000fe200078ec0ff */
[----:B------:R-:W-:-:S03]  /*00e0*/  IMAD.U32 R4, RZ, RZ, UR5 ;  /* 0x00000005ff047e24 */ /* 0x000fc6000f8e00ff */
[----:B------:R-:W-:-:S03]  /*00f0*/  ISETP.NE.AND P0, PT, R16, RZ, PT ;  /* 0x000000ff1000720c */ /* 0x000fc60003f05270 */
[----:B------:R-:W-:Y:S10]  /*0100*/  @!P1 BRA `(.L_x_1) ;  /* 0x0000000000649947 */ /* 0x000ff40003800000 */
[----:B------:R-:W-:Y:S01]  /*0110*/  UMOV UR4, 0x4 ;  /* 0x0000000400047882 */ /* 0x000fe20000000000 */
[----:B------:R-:W-:Y:S01]  /*0120*/  LOP3.LUT R6, R5, 0xfffffff8, RZ, 0xc0, !PT ;  /* 0xfffffff805067812 */ /* 0x000fe200078ec0ff */
[----:B------:R-:W-:Y:S01]  /*0130*/  UIMAD UR4, UR5, 0x4, UR4 ;  /* 0x00000004050478a4 */ /* 0x000fe2000f8e0204 */
[----:B------:R-:W-:Y:S02]  /*0140*/  IMAD.MOV.U32 R2, RZ, RZ, 0x3e8 ;  /* 0x000003e8ff027424 */ /* 0x000fe400078e00ff */
[----:B------:R-:W-:Y:S01]  /*0150*/  IMAD.U32 R4, RZ, RZ, UR5 ;  /* 0x00000005ff047e24 */ /* 0x000fe2000f8e00ff */
[----:B------:R-:W-:Y:S01]  /*0160*/  UIADD3 UR4, UPT, UPT, UR4, 0x10, URZ ;  /* 0x0000001004047890 */ /* 0x000fe2000fffe0ff */
[----:B------:R-:W-:-:S05]  /*0170*/  IMAD.MOV R6, RZ, RZ, -R6 ;  /* 0x000000ffff067224 */ /* 0x000fca00078e0a06 */
[----:B------:R-:W-:-:S07]  /*0180*/  IMAD.U32 R15, RZ, RZ, UR4 ;  /* 0x00000004ff0f7e24 */ /* 0x000fce000f8e00ff */
.L_x_2:
[----:B------:R-:W1:Y:S01]  /*0190*/  LDC R7, c[0x3][R15+-0x10] ;  /* 0x00fffc000f077b82 */ /* 0x000e620000000800 */
[----:B------:R-:W-:Y:S02]  /*01a0*/  VIADD R6, R6, 0x8 ;  /* 0x0000000806067836 */ /* 0x000fe40000000000 */
[----:B------:R-:W-:-:S03]  /*01b0*/  VIADD R4, R4, 0x8 ;  /* 0x0000000804047836 */ /* 0x000fc60000000000 */
[----:B------:R-:W-:Y:S02]  /*01c0*/  ISETP.NE.AND P1, PT, R6, RZ, PT ;  /* 0x000000ff0600720c */ /* 0x000fe40003f25270 */
[----:B------:R-:W1:Y:S08]  /*01d0*/  LDC R8, c[0x3][R15+-0xc] ;  /* 0x00fffd000f087b82 */ /* 0x000e700000000800 */
[----:B------:R2:W3:Y:S08]  /*01e0*/  LDC R10, c[0x3][R15+-0x8] ;  /* 0x00fffe000f0a7b82 */ /* 0x0004f00000000800 */
[----:B------:R2:W3:Y:S08]  /*01f0*/  LDC R9, c[0x3][R15+-0x4] ;  /* 0x00ffff000f097b82 */ /* 0x0004f00000000800 */
[----:B------:R2:W4:Y:S08]  /*0200*/  LDC R12, c[0x3][R15] ;  /* 0x00c000000f0c7b82 */ /* 0x0005300000000800 */
[----:B------:R2:W4:Y:S08]  /*0210*/  LDC R11, c[0x3][R15+0x4] ;  /* 0x00c001000f0b7b82 */ /* 0x0005300000000800 */
[----:B------:R2:W5:Y:S08]  /*0220*/  LDC R14, c[0x3][R15+0x8] ;  /* 0x00c002000f0e7b82 */ /* 0x0005700000000800 */
[----:B------:R2:W5:Y:S01]  /*0230*/  LDC R13, c[0x3][R15+0xc] ;  /* 0x00c003000f0d7b82 */ /* 0x0005620000000800 */
[----:B-1----:R-:W-:Y:S01]  /*0240*/  VIMNMX3 R7, R7, R2, R8, PT ;  /* 0x000000020707720f */ /* 0x002fe20003800108 */
[----:B--2---:R-:W-:-:S03]  /*0250*/  VIADD R15, R15, 0x20 ;  /* 0x000000200f0f7836 */ /* 0x004fc60000000000 */
[----:B---3--:R-:W-:-:S04]  /*0260*/  VIMNMX3 R7, R10, R7, R9, PT ;  /* 0x000000070a07720f */ /* 0x008fc80003800109 */
[----:B----4-:R-:W-:-:S04]  /*0270*/  VIMNMX3 R7, R12, R7, R11, PT ;  /* 0x000000070c07720f */ /* 0x010fc8000380010b */
[----:B-----5:R-:W-:Y:S01]  /*0280*/  VIMNMX3 R2, R14, R7, R13, PT ;  /* 0x000000070e02720f */ /* 0x020fe2000380010d */
[----:B------:R-:W-:Y:S06]  /*0290*/  @P1 BRA `(.L_x_2) ;  /* 0xfffffffc00bc1947 */ /* 0x000fec000383ffff */
.L_x_1:
[----:B0-----:R-:W-:Y:S05]  /*02a0*/  BSYNC.RECONVERGENT B0 ;  /* 0x0000000000007941 */ /* 0x001fea0003800200 */
.L_x_0:
[----:B------:R-:W-:Y:S04]  /*02b0*/  BSSY.RECONVERGENT B0, `(.L_x_3) ;  /* 0x000001f000007945 */ /* 0x000fe80003800200 */
[----:B------:R-:W-:Y:S05]  /*02c0*/  @!P0 BRA `(.L_x_4) ;  /* 0x0000000000748947 */ /* 0x000fea0003800000 */
[----:B------:R-:W-:Y:S01]  /*02d0*/  ISETP.GE.U32.AND P0, PT, R16, 0x4, PT ;  /* 0x000000041000780c */ /* 0x000fe20003f06070 */
[----:B------:R-:W-:Y:S01]  /*02e0*/  BSSY.RECONVERGENT B1, `(.L_x_5) ;  /* 0x000000d000017945 */ /* 0x000fe20003800200 */
[----:B------:R-:W-:-:S04]  /*02f0*/  LOP3.LUT R11, R5, 0x3, RZ, 0xc0, !PT ;  /* 0x00000003050b7812 */ /* 0x000fc800078ec0ff */
[----:B------:R-:W-:-:S07]  /*0300*/  ISETP.NE.AND P1, PT, R11, RZ, PT ;  /* 0x000000ff0b00720c */ /* 0x000fce0003f25270 */
[----:B------:R-:W-:Y:S06]  /*0310*/  @!P0 BRA `(.L_x_6) ;  /* 0x0000000000248947 */ /* 0x000fec0003800000 */
[----:B------:R-:W-:Y:S02]  /*0320*/  UMOV UR4, 0x4 ;  /* 0x0000000400047882 */ /* 0x000fe40000000000 */
[C---:B------:R-:W-:Y:S01]  /*0330*/  LEA R6, R4.reuse, UR4, 0x2 ;  /* 0x0000000404067c11 */ /* 0x040fe2000f8e10ff */
[----:B------:R-:W-:-:S03]  /*0340*/  VIADD R4, R4, 0x4 ;  /* 0x0000000404047836 */ /* 0x000fc60000000000 */
[----:B------:R-:W0:Y:S08]  /*0350*/  LDC R7, c[0x3][R6] ;  /* 0x00c0000006077b82 */ /* 0x000e300000000800 */
[----:B------:R-:W0:Y:S08]  /*0360*/  LDC R8, c[0x3][R6+0x4] ;  /* 0x00c0010006087b82 */ /* 0x000e300000000800 */
[----:B------:R-:W1:Y:S08]  /*0370*/  LDC R9, c[0x3][R6+0x8] ;  /* 0x00c0020006097b82 */ /* 0x000e700000000800 */
[----:B------:R-:W1:Y:S01]  /*0380*/  LDC R10, c[0x3][R6+0xc] ;  /* 0x00c00300060a7b82 */ /* 0x000e620000000800 */
[----:B0-----:R-:W-:-:S04]  /*0390*/  VIMNMX3 R2, R7, R2, R8, PT ;  /* 0x000000020702720f */ /* 0x001fc80003800108 */
[----:B-1----:R-:W-:-:S07]  /*03a0*/  VIMNMX3 R2, R9, R2, R10, PT ;  /* 0x000000020902720f */ /* 0x002fce000380010a */
.L_x_6:
[----:B------:R-:W-:Y:S05]  /*03b0*/  BSYNC.RECONVERGENT B1 ;  /* 0x0000000000017941 */ /* 0x000fea0003800200 */
.L_x_5:
[----:B------:R-:W-:Y:S05]  /*03c0*/  @!P1 BRA `(.L_x_4) ;  /* 0x0000000000349947 */ /* 0x000fea0003800000 */
[----:B------:R-:W-:Y:S02]  /*03d0*/  ISETP.NE.AND P0, PT, R11, 0x1, PT ;  /* 0x000000010b00780c */ /* 0x000fe40003f05270 */
[----:B------:R-:W-:-:S04]  /*03e0*/  LOP3.LUT R5, R5, 0x1, RZ, 0xc0, !PT ;  /* 0x0000000105057812 */ /* 0x000fc800078ec0ff */
[----:B------:R-:W-:-:S07]  /*03f0*/  ISETP.NE.U32.AND P1, PT, R5, 0x1, PT ;  /* 0x000000010500780c */ /* 0x000fce0003f25070 */
[----:B------:R-:W-:-:S04]  /*0400*/  @P0 IMAD.MOV.U32 R5, RZ, RZ, 0x4 ;  /* 0x00000004ff050424 */ /* 0x000fc800078e00ff */
[C---:B------:R-:W-:Y:S02]  /*0410*/  @P0 IMAD R6, R4.reuse, 0x4, R5 ;  /* 0x0000000404060824 */ /* 0x040fe400078e0205 */
[----:B------:R-:W-:Y:S02]  /*0420*/  @!P1 IMAD.MOV.U32 R5, RZ, RZ, 0x4 ;  /* 0x00000004ff059424 */ /* 0x000fe400078e00ff */
[----:B------:R-:W-:Y:S01]  /*0430*/  @P0 VIADD R4, R4, 0x2 ;  /* 0x0000000204040836 */ /* 0x000fe20000000000 */
[----:B------:R-:W0:Y:S03]  /*0440*/  @P0 LDC R7, c[0x3][R6] ;  /* 0x00c0000006070b82 */ /* 0x000e260000000800 */
[----:B------:R-:W-:-:S05]  /*0450*/  @!P1 IMAD R4, R4, 0x4, R5 ;  /* 0x0000000404049824 */ /* 0x000fca00078e0205 */
[----:B------:R-:W0:Y:S08]  /*0460*/  @P0 LDC R8, c[0x3][R6+0x4] ;  /* 0x00c0010006080b82 */ /* 0x000e300000000800 */
[----:B------:R-:W1:Y:S01]  /*0470*/  @!P1 LDC R5, c[0x3][R4] ;  /* 0x00c0000004059b82 */ /* 0x000e620000000800 */
[----:B0-----:R-:W-:-:S04]  /*0480*/  @P0 VIMNMX3 R2, R7, R2, R8, PT ;  /* 0x000000020702020f */ /* 0x001fc80003800108 */
[----:B-1----:R-:W-:-:S07]  /*0490*/  @!P1 VIMNMX R2, PT, PT, R2, R5, PT ;  /* 0x0000000502029248 */ /* 0x002fce0003fe0100 */
.L_x_4:
[----:B------:R-:W-:Y:S05]  /*04a0*/  BSYNC.RECONVERGENT B0 ;  /* 0x0000000000007941 */ /* 0x000fea0003800200 */
.L_x_3:
[----:B------:R-:W0:Y:S01]  /*04b0*/  LDC.64 R4, c[0x0][0x380] ;  /* 0x0000e000ff047b82 */ /* 0x000e220000000a00 */
[----:B------:R-:W-:-:S04]  /*04c0*/  IMAD R3, R0, UR5, R3 ;  /* 0x0000000500037c24 */ /* 0x000fc8000f8e0203 */
[----:B0-----:R-:W-:-:S05]  /*04d0*/  IMAD.WIDE R4, R3, 0x4, R4 ;  /* 0x0000000403047825 */ /* 0x001fca00078e0204 */
[----:B------:R-:W-:Y:S01]  /*04e0*/  STG.E desc[UR6][R4.64], R2 ;  /* 0x0000000204007986 */ /* 0x000fe2000c101906 */
[----:B------:R-:W-:Y:S05]  /*04f0*/  EXIT ;  /* 0x000000000000794d */ /* 0x000fea0003800000 */
.L_x_7:
[----:B------:R-:W-:-:S00]  /*0500*/  BRA `(.L_x_7) ;  /* 0xfffffffc00fc7947 */ /* 0x000fc0000383ffff */
[----:B------:R-:W-:-:S00]  /*0510*/  NOP ;  /* 0x0000000000007918 */ /* 0x000fc00000000000 */
        /* <DEDUP_REMOVED lines=14> */
.L_x_8:


//--------------------- .nv.shared.reserved.0     --------------------------
	.section	.nv.shared.reserved.0,"aw",@nobits
	.weak		__nv_reservedSMEM_offset_0_alias
	.size		__nv_reservedSMEM_offset_0_alias, 0, 64
	.other		__nv_reservedSMEM_offset_0_alias,@"STO_CUDA_RESERVED_SHARED STV_DEFAULT"
__nv_reservedSMEM_offset_0_alias:
	.zero		0
	.zero		64


//--------------------- .nv.constant0._Z12calculateMinPi --------------------------
	.section	.nv.constant0._Z12calculateMinPi,"a",@progbits
	.sectionflags	@""
	.align	4
.nv.constant0._Z12calculateMinPi:
	.zero		904


//--------------------- SYMBOLS --------------------------

	.type		.nv.reservedSmem.offset0,@object
	.size		.nv.reservedSmem.offset0,0x4
